//
// Generated by NVIDIA NVVM Compiler
//
// Compiler Build ID: CL-36424714
// Cuda compilation tools, release 13.0, V13.0.88
// Based on NVVM 20.0.0
//

.version 9.0
.target sm_100
.address_size 64

	// .globl	_Z15prefixSumSharedPiS_i
.extern .shared .align 16 .b8 sharedMem[];

.visible .entry _Z15prefixSumSharedPiS_i(
	.param .u64 .ptr .align 1 _Z15prefixSumSharedPiS_i_param_0,
	.param .u64 .ptr .align 1 _Z15prefixSumSharedPiS_i_param_1,
	.param .u32 _Z15prefixSumSharedPiS_i_param_2
)
{
	.reg .pred 	%p<6>;
	.reg .b32 	%r<23>;
	.reg .b64 	%rd<9>;

	ld.param.u64 	%rd1, [_Z15prefixSumSharedPiS_i_param_0];
	ld.param.u64 	%rd2, [_Z15prefixSumSharedPiS_i_param_1];
	ld.param.u32 	%r7, [_Z15prefixSumSharedPiS_i_param_2];
	mov.u32 	%r8, %ctaid.x;
	mov.u32 	%r1, %ntid.x;
	mov.u32 	%r2, %tid.x;
	mad.lo.s32 	%r3, %r8, %r1, %r2;
	setp.ge.s32 	%p1, %r3, %r7;
	shl.b32 	%r9, %r2, 2;
	mov.u32 	%r10, sharedMem;
	add.s32 	%r4, %r10, %r9;
	@%p1 bra 	$L__BB0_2;
	cvta.to.global.u64 	%rd3, %rd1;
	mul.wide.s32 	%rd4, %r3, 4;
	add.s64 	%rd5, %rd3, %rd4;
	ld.global.u32 	%r12, [%rd5];
	st.shared.u32 	[%r4], %r12;
	bra.uni 	$L__BB0_3;
$L__BB0_2:
	mov.b32 	%r11, 0;
	st.shared.u32 	[%r4], %r11;
$L__BB0_3:
	bar.sync 	0;
	setp.lt.u32 	%p2, %r1, 2;
	@%p2 bra 	$L__BB0_8;
	mov.b32 	%r22, 1;
$L__BB0_5:
	setp.lt.u32 	%p3, %r2, %r22;
	@%p3 bra 	$L__BB0_7;
	sub.s32 	%r14, %r2, %r22;
	shl.b32 	%r15, %r14, 2;
	add.s32 	%r17, %r10, %r15;
	ld.shared.u32 	%r18, [%r17];
	ld.shared.u32 	%r19, [%r4];
	add.s32 	%r20, %r19, %r18;
	st.shared.u32 	[%r4], %r20;
$L__BB0_7:
	bar.sync 	0;
	shl.b32 	%r22, %r22, 1;
	setp.lt.u32 	%p4, %r22, %r1;
	@%p4 bra 	$L__BB0_5;
$L__BB0_8:
	setp.ge.s32 	%p5, %r3, %r7;
	@%p5 bra 	$L__BB0_10;
	ld.shared.u32 	%r21, [%r4];
	cvta.to.global.u64 	%rd6, %rd2;
	mul.wide.s32 	%rd7, %r3, 4;
	add.s64 	%rd8, %rd6, %rd7;
	st.global.u32 	[%rd8], %r21;
$L__BB0_10:
	ret;

}
	// .globl	_Z17prefixSumNoSharedPiS_i
.visible .entry _Z17prefixSumNoSharedPiS_i(
	.param .u64 .ptr .align 1 _Z17prefixSumNoSharedPiS_i_param_0,
	.param .u64 .ptr .align 1 _Z17prefixSumNoSharedPiS_i_param_1,
	.param .u32 _Z17prefixSumNoSharedPiS_i_param_2
)
{
	.reg .pred 	%p<6>;
	.reg .b32 	%r<18>;
	.reg .b64 	%rd<10>;

	ld.param.u64 	%rd3, [_Z17prefixSumNoSharedPiS_i_param_0];
	ld.param.u64 	%rd4, [_Z17prefixSumNoSharedPiS_i_param_1];
	ld.param.u32 	%r6, [_Z17prefixSumNoSharedPiS_i_param_2];
	cvta.to.global.u64 	%rd1, %rd4;
	mov.u32 	%r7, %ctaid.x;
	mov.u32 	%r8, %ntid.x;
	mov.u32 	%r9, %tid.x;
	mad.lo.s32 	%r1, %r7, %r8, %r9;
	setp.ge.s32 	%p1, %r1, %r6;
	@%p1 bra 	$L__BB1_8;
	cvta.to.global.u64 	%rd5, %rd3;
	mul.wide.s32 	%rd6, %r1, 4;
	add.s64 	%rd7, %rd5, %rd6;
	ld.global.u32 	%r10, [%rd7];
	add.s64 	%rd2, %rd1, %rd6;
	st.global.u32 	[%rd2], %r10;
	bar.sync 	0;
	setp.lt.s32 	%p2, %r6, 2;
	@%p2 bra 	$L__BB1_8;
	mov.b32 	%r16, 1;
$L__BB1_3:
	setp.lt.s32 	%p3, %r1, %r16;
	mov.b32 	%r17, 0;
	@%p3 bra 	$L__BB1_5;
	sub.s32 	%r13, %r1, %r16;
	mul.wide.s32 	%rd8, %r13, 4;
	add.s64 	%rd9, %rd1, %rd8;
	ld.global.u32 	%r17, [%rd9];
$L__BB1_5:
	setp.lt.s32 	%p4, %r1, %r16;
	bar.sync 	0;
	@%p4 bra 	$L__BB1_7;
	ld.global.u32 	%r14, [%rd2];
	add.s32 	%r15, %r14, %r17;
	st.global.u32 	[%rd2], %r15;
$L__BB1_7:
	bar.sync 	0;
	shl.b32 	%r16, %r16, 1;
	setp.lt.s32 	%p5, %r16, %r6;
	@%p5 bra 	$L__BB1_3;
$L__BB1_8:
	ret;

}


// ===== COMPILED SASS (sm_100) =====

	.target	sm_100

	.elftype	@"ET_EXEC"


//--------------------- .note.nv.tkinfo           --------------------------
	.section	.note.nv.tkinfo,"",@"SHT_NOTE"
	.sectionflags	@"SHF_NOTE_NV_TKINFO"
	.tkinfo
        /*0018*/ 	.word	0x00000002
        /*0030*/ 	.string	""
        /*0030*/ 	.string	"ptxas"
        /*0030*/ 	.string	"Cuda compilation tools, release 13.0, V13.0.88"
        /*0030*/ 	.string	"Build cuda_13.0.r13.0/compiler.36424714_0"
        /*0030*/ 	.string	"-arch sm_100 -m 64 "



//--------------------- .note.nv.cuinfo           --------------------------
	.section	.note.nv.cuinfo,"",@"SHT_NOTE"
	.sectionflags	@"SHF_NOTE_NV_CUINFO"
        /*0018*/ 	.short	0x0002
        /*001a*/ 	.short	0x0064
        /*001c*/ 	.short	0x0082
	.zero		2


//--------------------- .nv.info                  --------------------------
	.section	.nv.info,"",@"SHT_CUDA_INFO"
	.align	4


	//----- nvinfo : EIATTR_REGCOUNT
	.align		4
        /*0000*/ 	.byte	0x04, 0x2f
        /*0002*/ 	.short	(.L_1 - .L_0)
	.align		4
.L_0:
        /*0004*/ 	.word	index@(_Z15prefixSumSharedPiS_i)
        /*0008*/ 	.word	0x0000000a


	//----- nvinfo : EIATTR_FRAME_SIZE
	.align		4
.L_1:
        /*000c*/ 	.byte	0x04, 0x11
        /*000e*/ 	.short	(.L_3 - .L_2)
	.align		4
.L_2:
        /*0010*/ 	.word	index@(_Z15prefixSumSharedPiS_i)
        /*0014*/ 	.word	0x00000000


	//----- nvinfo : EIATTR_REGCOUNT
	.align		4
.L_3:
        /*0018*/ 	.byte	0x04, 0x2f
        /*001a*/ 	.short	(.L_5 - .L_4)
	.align		4
.L_4:
        /*001c*/ 	.word	index@(_Z17prefixSumNoSharedPiS_i)
        /*0020*/ 	.word	0x0000000c


	//----- nvinfo : EIATTR_FRAME_SIZE
	.align		4
.L_5:
        /*0024*/ 	.byte	0x04, 0x11
        /*0026*/ 	.short	(.L_7 - .L_6)
	.align		4
.L_6:
        /*0028*/ 	.word	index@(_Z17prefixSumNoSharedPiS_i)
        /*002c*/ 	.word	0x00000000


	//----- nvinfo : EIATTR_MIN_STACK_SIZE
	.align		4
.L_7:
        /*0030*/ 	.byte	0x04, 0x12
        /*0032*/ 	.short	(.L_9 - .L_8)
	.align		4
.L_8:
        /*0034*/ 	.word	index@(_Z17prefixSumNoSharedPiS_i)
        /*0038*/ 	.word	0x00000000


	//----- nvinfo : EIATTR_MIN_STACK_SIZE
	.align		4
.L_9:
        /*003c*/ 	.byte	0x04, 0x12
        /*003e*/ 	.short	(.L_11 - .L_10)
	.align		4
.L_10:
        /*0040*/ 	.word	index@(_Z15prefixSumSharedPiS_i)
        /*0044*/ 	.word	0x00000000
.L_11:


//--------------------- .nv.compat                --------------------------
	.section	.nv.compat,"",@"SHT_CUDA_COMPAT_INFO"
	.align	4
        /*0000*/ 	.byte	0x02, 0x09, 0x00, 0x00, 0x02, 0x02, 0x01, 0x00, 0x02, 0x05, 0x05, 0x00, 0x03, 0x07, 0x01, 0x01
        /*0010*/ 	.byte	0x02, 0x03, 0x00, 0x00, 0x02, 0x06, 0x01, 0x00, 0x04, 0x0b, 0x08, 0x00, 0x09, 0x00, 0x00, 0x00
        /*0020*/ 	.byte	0x00, 0x00, 0x00, 0x00


//--------------------- .nv.info._Z17prefixSumNoSharedPiS_i --------------------------
	.section	.nv.info._Z17prefixSumNoSharedPiS_i,"",@"SHT_CUDA_INFO"
	.sectionflags	@""
	.align	4


	//----- nvinfo : EIATTR_CUDA_API_VERSION
	.align		4
        /*0000*/ 	.byte	0x04, 0x37
        /*0002*/ 	.short	(.L_13 - .L_12)
.L_12:
        /*0004*/ 	.word	0x00000082


	//----- nvinfo : EIATTR_KPARAM_INFO
	.align		4
.L_13:
        /*0008*/ 	.byte	0x04, 0x17
        /*000a*/ 	.short	(.L_15 - .L_14)
.L_14:
        /*000c*/ 	.word	0x00000000
        /*0010*/ 	.short	0x0002
        /*0012*/ 	.short	0x0010
        /*0014*/ 	.byte	0x00, 0xf0, 0x11, 0x00


	//----- nvinfo : EIATTR_KPARAM_INFO
	.align		4
.L_15:
        /*0018*/ 	.byte	0x04, 0x17
        /*001a*/ 	.short	(.L_17 - .L_16)
.L_16:
        /*001c*/ 	.word	0x00000000
        /*0020*/ 	.short	0x0001
        /*0022*/ 	.short	0x0008
        /*0024*/ 	.byte	0x00, 0xf5, 0x21, 0x00


	//----- nvinfo : EIATTR_KPARAM_INFO
	.align		4
.L_17:
        /*0028*/ 	.byte	0x04, 0x17
        /*002a*/ 	.short	(.L_19 - .L_18)
.L_18:
        /*002c*/ 	.word	0x00000000
        /*0030*/ 	.short	0x0000
        /*0032*/ 	.short	0x0000
        /*0034*/ 	.byte	0x00, 0xf5, 0x21, 0x00


	//----- nvinfo : EIATTR_SPARSE_MMA_MASK
	.align		4
.L_19:
        /*0038*/ 	.byte	0x03, 0x50
        /*003a*/ 	.short	0x0000


	//----- nvinfo : EIATTR_MAXREG_COUNT
	.align		4
        /*003c*/ 	.byte	0x03, 0x1b
        /*003e*/ 	.short	0x00ff


	//----- nvinfo : EIATTR_NUM_BARRIERS
	.align		4
        /*0040*/ 	.byte	0x02, 0x4c
        /*0042*/ 	.byte	0x01
	.zero		1


	//----- nvinfo : EIATTR_MERCURY_ISA_VERSION
	.align		4
        /*0044*/ 	.byte	0x03, 0x5f
        /*0046*/ 	.short	0x0101


	//----- nvinfo : EIATTR_VRC_CTA_INIT_COUNT
	.align		4
        /*0048*/ 	.byte	0x02, 0x4a
	.zero		1
	.zero		1


	//----- nvinfo : EIATTR_EXIT_INSTR_OFFSETS
	.align		4
        /*004c*/ 	.byte	0x04, 0x1c
        /*004e*/ 	.short	(.L_21 - .L_20)


	//   ....[0]....
.L_20:
        /*0050*/ 	.word	0x00000070


	//   ....[1]....
        /*0054*/ 	.word	0x00000110


	//   ....[2]....
        /*0058*/ 	.word	0x00000220


	//----- nvinfo : EIATTR_CBANK_PARAM_SIZE
	.align		4
.L_21:
        /*005c*/ 	.byte	0x03, 0x19
        /*005e*/ 	.short	0x0014


	//----- nvinfo : EIATTR_PARAM_CBANK
	.align		4
        /*0060*/ 	.byte	0x04, 0x0a
        /*0062*/ 	.short	(.L_23 - .L_22)
	.align		4
.L_22:
        /*0064*/ 	.word	index@(.nv.constant0._Z17prefixSumNoSharedPiS_i)
        /*0068*/ 	.short	0x0380
        /*006a*/ 	.short	0x0014


	//----- nvinfo : EIATTR_SW_WAR
	.align		4
.L_23:
        /*006c*/ 	.byte	0x04, 0x36
        /*006e*/ 	.short	(.L_25 - .L_24)
.L_24:
        /*0070*/ 	.word	0x00000008
.L_25:


//--------------------- .nv.info._Z15prefixSumSharedPiS_i --------------------------
	.section	.nv.info._Z15prefixSumSharedPiS_i,"",@"SHT_CUDA_INFO"
	.sectionflags	@""
	.align	4


	//----- nvinfo : EIATTR_CUDA_API_VERSION
	.align		4
        /*0000*/ 	.byte	0x04, 0x37
        /*0002*/ 	.short	(.L_27 - .L_26)
.L_26:
        /*0004*/ 	.word	0x00000082


	//----- nvinfo : EIATTR_KPARAM_INFO
	.align		4
.L_27:
        /*0008*/ 	.byte	0x04, 0x17
        /*000a*/ 	.short	(.L_29 - .L_28)
.L_28:
        /*000c*/ 	.word	0x00000000
        /*0010*/ 	.short	0x0002
        /*0012*/ 	.short	0x0010
        /*0014*/ 	.byte	0x00, 0xf0, 0x11, 0x00


	//----- nvinfo : EIATTR_KPARAM_INFO
	.align		4
.L_29:
        /*0018*/ 	.byte	0x04, 0x17
        /*001a*/ 	.short	(.L_31 - .L_30)
.L_30:
        /*001c*/ 	.word	0x00000000
        /*0020*/ 	.short	0x0001
        /*0022*/ 	.short	0x0008
        /*0024*/ 	.byte	0x00, 0xf5, 0x21, 0x00


	//----- nvinfo : EIATTR_KPARAM_INFO
	.align		4
.L_31:
        /*0028*/ 	.byte	0x04, 0x17
        /*002a*/ 	.short	(.L_33 - .L_32)
.L_32:
        /*002c*/ 	.word	0x00000000
        /*0030*/ 	.short	0x0000
        /*0032*/ 	.short	0x0000
        /*0034*/ 	.byte	0x00, 0xf5, 0x21, 0x00


	//----- nvinfo : EIATTR_SPARSE_MMA_MASK
	.align		4
.L_33:
        /*0038*/ 	.byte	0x03, 0x50
        /*003a*/ 	.short	0x0000


	//----- nvinfo : EIATTR_MAXREG_COUNT
	.align		4
        /*003c*/ 	.byte	0x03, 0x1b
        /*003e*/ 	.short	0x00ff


	//----- nvinfo : EIATTR_NUM_BARRIERS
	.align		4
        /*0040*/ 	.byte	0x02, 0x4c
        /*0042*/ 	.byte	0x01
	.zero		1


	//----- nvinfo : EIATTR_MERCURY_ISA_VERSION
	.align		4
        /*0044*/ 	.byte	0x03, 0x5f
        /*0046*/ 	.short	0x0101


	//----- nvinfo : EIATTR_VRC_CTA_INIT_COUNT
	.align		4
        /*0048*/ 	.byte	0x02, 0x4a
	.zero		1
	.zero		1


	//----- nvinfo : EIATTR_EXIT_INSTR_OFFSETS
	.align		4
        /*004c*/ 	.byte	0x04, 0x1c
        /*004e*/ 	.short	(.L_35 - .L_34)


	//   ....[0]....
.L_34:
        /*0050*/ 	.word	0x00000220


	//   ....[1]....
        /*0054*/ 	.word	0x00000270


	//----- nvinfo : EIATTR_CBANK_PARAM_SIZE
	.align		4
.L_35:
        /*0058*/ 	.byte	0x03, 0x19
        /*005a*/ 	.short	0x0014


	//----- nvinfo : EIATTR_PARAM_CBANK
	.align		4
        /*005c*/ 	.byte	0x04, 0x0a
        /*005e*/ 	.short	(.L_37 - .L_36)
	.align		4
.L_36:
        /*0060*/ 	.word	index@(.nv.constant0._Z15prefixSumSharedPiS_i)
        /*0064*/ 	.short	0x0380
        /*0066*/ 	.short	0x0014


	//----- nvinfo : EIATTR_SW_WAR
	.align		4
.L_37:
        /*0068*/ 	.byte	0x04, 0x36
        /*006a*/ 	.short	(.L_39 - .L_38)
.L_38:
        /*006c*/ 	.word	0x00000008
.L_39:


//--------------------- .nv.callgraph             --------------------------
	.section	.nv.callgraph,"",@"SHT_CUDA_CALLGRAPH"
	.align	4
	.sectionentsize	8
	.align		4
        /*0000*/ 	.word	0x00000000
	.align		4
        /*0004*/ 	.word	0xffffffff
	.align		4
        /*0008*/ 	.word	0x00000000
	.align		4
        /*000c*/ 	.word	0xfffffffe
	.align		4
        /*0010*/ 	.word	0x00000000
	.align		4
        /*0014*/ 	.word	0xfffffffd
	.align		4
        /*0018*/ 	.word	0x00000000
	.align		4
        /*001c*/ 	.word	0xfffffffc


//--------------------- .text._Z17prefixSumNoSharedPiS_i --------------------------
	.section	.text._Z17prefixSumNoSharedPiS_i,"ax",@progbits
	.align	128
        .global         _Z17prefixSumNoSharedPiS_i
        .type           _Z17prefixSumNoSharedPiS_i,@function
        .size           _Z17prefixSumNoSharedPiS_i,(.L_x_5 - _Z17prefixSumNoSharedPiS_i)
        .other          _Z17prefixSumNoSharedPiS_i,@"STO_CUDA_ENTRY STV_DEFAULT"
_Z17prefixSumNoSharedPiS_i:
.text._Z17prefixSumNoSharedPiS_i:
[----:B------:R-:W-:Y:S01]  /*0000*/  LDC R1, c[0x0][0x37c] ;  /* 0x0000df00ff017b82 */ /* 0x000fe20000000800 */
[----:B------:R-:W0:Y:S07]  /*0010*/  S2R R0, SR_TID.X ;  /* 0x0000000000007919 */ /* 0x000e2e0000002100 */
[----:B------:R-:W0:Y:S08]  /*0020*/  S2UR UR4, SR_CTAID.X ;  /* 0x00000000000479c3 */ /* 0x000e300000002500 */
[----:B------:R-:W0:Y:S08]  /*0030*/  LDC R7, c[0x0][0x360] ;  /* 0x0000d800ff077b82 */ /* 0x000e300000000800 */
[----:B------:R-:W1:Y:S01]  /*0040*/  LDC R6, c[0x0][0x390] ;  /* 0x0000e400ff067b82 */ /* 0x000e620000000800 */
[----:B0-----:R-:W-:-:S05]  /*0050*/  IMAD R7, R7, UR4, R0 ;  /* 0x0000000407077c24 */ /* 0x001fca000f8e0200 */
[----:B-1----:R-:W-:-:S13]  /*0060*/  ISETP.GE.AND P0, PT, R7, R6, PT ;  /* 0x000000060700720c */ /* 0x002fda0003f06270 */
[----:B------:R-:W-:Y:S05]  /*0070*/  @P0 EXIT ;  /* 0x000000000000094d */ /* 0x000fea0003800000 */
[----:B------:R-:W0:Y:S01]  /*0080*/  LDC.64 R2, c[0x0][0x380] ;  /* 0x0000e000ff027b82 */ /* 0x000e220000000a00 */
[----:B------:R-:W1:Y:S07]  /*0090*/  LDCU.64 UR6, c[0x0][0x358] ;  /* 0x00006b00ff0677ac */ /* 0x000e6e0008000a00 */
[----:B------:R-:W2:Y:S01]  /*00a0*/  LDC.64 R4, c[0x0][0x388] ;  /* 0x0000e200ff047b82 */ /* 0x000ea20000000a00 */
[----:B0-----:R-:W-:-:S06]  /*00b0*/  IMAD.WIDE R2, R7, 0x4, R2 ;  /* 0x0000000407027825 */ /* 0x001fcc00078e0202 */
[----:B-1----:R-:W3:Y:S01]  /*00c0*/  LDG.E R3, desc[UR6][R2.64] ;  /* 0x0000000602037981 */ /* 0x002ee2000c1e1900 */
[----:B------:R-:W-:Y:S01]  /*00d0*/  ISETP.GE.AND P0, PT, R6, 0x2, PT ;  /* 0x000000020600780c */ /* 0x000fe20003f06270 */
[----:B--2---:R-:W-:-:S05]  /*00e0*/  IMAD.WIDE R4, R7, 0x4, R4 ;  /* 0x0000000407047825 */ /* 0x004fca00078e0204 */
[----:B---3--:R0:W-:Y:S01]  /*00f0*/  STG.E desc[UR6][R4.64], R3 ;  /* 0x0000000304007986 */ /* 0x0081e2000c101906 */
[----:B------:R-:W-:Y:S06]  /*0100*/  BAR.SYNC.DEFER_BLOCKING 0x0 ;  /* 0x0000000000007b1d */ /* 0x000fec0000010000 */
[----:B------:R-:W-:Y:S05]  /*0110*/  @!P0 EXIT ;  /* 0x000000000000894d */ /* 0x000fea0003800000 */
[----:B------:R-:W1:Y:S01]  /*0120*/  LDCU UR5, c[0x0][0x390] ;  /* 0x00007200ff0577ac */ /* 0x000e620008000800 */
[----:B------:R-:W-:-:S05]  /*0130*/  UMOV UR4, 0x1 ;  /* 0x0000000100047882 */ /* 0x000fca0000000000 */
.L_x_0:
[----:B------:R-:W-:Y:S01]  /*0140*/  ISETP.GE.AND P0, PT, R7, UR4, PT ;  /* 0x0000000407007c0c */ /* 0x000fe2000bf06270 */
[----:B------:R-:W-:-:S12]  /*0150*/  HFMA2 R0, -RZ, RZ, 0, 0 ;  /* 0x00000000ff007431 */ /* 0x000fd800000001ff */
[----:B0-----:R-:W0:Y:S01]  /*0160*/  @P0 LDC.64 R2, c[0x0][0x388] ;  /* 0x0000e200ff020b82 */ /* 0x001e220000000a00 */
[----:B--2---:R-:W-:-:S05]  /*0170*/  @P0 IADD3 R9, PT, PT, R7, -UR4, RZ ;  /* 0x8000000407090c10 */ /* 0x004fca000fffe0ff */
[----:B0-----:R-:W-:-:S05]  /*0180*/  @P0 IMAD.WIDE R2, R9, 0x4, R2 ;  /* 0x0000000409020825 */ /* 0x001fca00078e0202 */
[----:B------:R-:W2:Y:S01]  /*0190*/  @P0 LDG.E R0, desc[UR6][R2.64] ;  /* 0x0000000602000981 */ /* 0x000ea2000c1e1900 */
[----:B------:R-:W-:Y:S06]  /*01a0*/  BAR.SYNC.DEFER_BLOCKING 0x0 ;  /* 0x0000000000007b1d */ /* 0x000fec0000010000 */
[----:B------:R-:W2:Y:S01]  /*01b0*/  @P0 LDG.E R9, desc[UR6][R4.64] ;  /* 0x0000000604090981 */ /* 0x000ea2000c1e1900 */
[----:B------:R-:W-:-:S04]  /*01c0*/  USHF.L.U32 UR4, UR4, 0x1, URZ ;  /* 0x0000000104047899 */ /* 0x000fc800080006ff */
[----:B-1----:R-:W-:Y:S01]  /*01d0*/  UISETP.GE.AND UP0, UPT, UR4, UR5, UPT ;  /* 0x000000050400728c */ /* 0x002fe2000bf06270 */
[----:B--2---:R-:W-:-:S05]  /*01e0*/  @P0 IADD3 R9, PT, PT, R9, R0, RZ ;  /* 0x0000000009090210 */ /* 0x004fca0007ffe0ff */
[----:B------:R2:W-:Y:S01]  /*01f0*/  @P0 STG.E desc[UR6][R4.64], R9 ;  /* 0x0000000904000986 */ /* 0x0005e2000c101906 */
[----:B------:R-:W-:Y:S06]  /*0200*/  BAR.SYNC.DEFER_BLOCKING 0x0 ;  /* 0x0000000000007b1d */ /* 0x000fec0000010000 */
[----:B------:R-:W-:Y:S05]  /*0210*/  BRA.U !UP0, `(.L_x_0) ;  /* 0xfffffffd08c87547 */ /* 0x000fea000b83ffff */
[----:B------:R-:W-:Y:S05]  /*0220*/  EXIT ;  /* 0x000000000000794d */ /* 0x000fea0003800000 */
.L_x_1:
[----:B------:R-:W-:-:S00]  /*0230*/  BRA `(.L_x_1) ;  /* 0xfffffffc00fc7947 */ /* 0x000fc0000383ffff */
[----:B------:R-:W-:-:S00]  /*0240*/  NOP ;  /* 0x0000000000007918 */ /* 0x000fc00000000000 */
        /* <DEDUP_REMOVED lines=11> */
.L_x_5:


//--------------------- .text._Z15prefixSumSharedPiS_i --------------------------
	.section	.text._Z15prefixSumSharedPiS_i,"ax",@progbits
	.align	128
        .global         _Z15prefixSumSharedPiS_i
        .type           _Z15prefixSumSharedPiS_i,@function
        .size           _Z15prefixSumSharedPiS_i,(.L_x_6 - _Z15prefixSumSharedPiS_i)
        .other          _Z15prefixSumSharedPiS_i,@"STO_CUDA_ENTRY STV_DEFAULT"
_Z15prefixSumSharedPiS_i:
.text._Z15prefixSumSharedPiS_i:
[----:B------:R-:W-:Y:S01]  /*0000*/  LDC R1, c[0x0][0x37c] ;  /* 0x0000df00ff017b82 */ /* 0x000fe20000000800 */
[----:B------:R-:W0:Y:S07]  /*0010*/  S2R R7, SR_TID.X ;  /* 0x0000000000077919 */ /* 0x000e2e0000002100 */
[----:B------:R-:W0:Y:S01]  /*0020*/  S2UR UR4, SR_CTAID.X ;  /* 0x00000000000479c3 */ /* 0x000e220000002500 */
[----:B------:R-:W1:Y:S01]  /*0030*/  LDCU UR5, c[0x0][0x390] ;  /* 0x00007200ff0577ac */ /* 0x000e620008000800 */
[----:B------:R-:W2:Y:S06]  /*0040*/  LDCU.64 UR6, c[0x0][0x358] ;  /* 0x00006b00ff0677ac */ /* 0x000eac0008000a00 */
[----:B------:R-:W0:Y:S02]  /*0050*/  LDC R4, c[0x0][0x360] ;  /* 0x0000d800ff047b82 */ /* 0x000e240000000800 */
[----:B0-----:R-:W-:-:S05]  /*0060*/  IMAD R5, R4, UR4, R7 ;  /* 0x0000000404057c24 */ /* 0x001fca000f8e0207 */
[----:B-1----:R-:W-:-:S13]  /*0070*/  ISETP.GE.AND P0, PT, R5, UR5, PT ;  /* 0x0000000505007c0c */ /* 0x002fda000bf06270 */
[----:B------:R-:W0:Y:S02]  /*0080*/  @!P0 LDC.64 R2, c[0x0][0x380] ;  /* 0x0000e000ff028b82 */ /* 0x000e240000000a00 */
[----:B0-----:R-:W-:-:S06]  /*0090*/  @!P0 IMAD.WIDE R2, R5, 0x4, R2 ;  /* 0x0000000405028825 */ /* 0x001fcc00078e0202 */
[----:B--2---:R-:W2:Y:S01]  /*00a0*/  @!P0 LDG.E R3, desc[UR6][R2.64] ;  /* 0x0000000602038981 */ /* 0x004ea2000c1e1900 */
[----:B------:R-:W0:Y:S01]  /*00b0*/  S2UR UR5, SR_CgaCtaId ;  /* 0x00000000000579c3 */ /* 0x000e220000008800 */
[----:B------:R-:W-:Y:S01]  /*00c0*/  UMOV UR4, 0x400 ;  /* 0x0000040000047882 */ /* 0x000fe20000000000 */
[----:B------:R-:W-:Y:S01]  /*00d0*/  ISETP.GE.U32.AND P1, PT, R4, 0x2, PT ;  /* 0x000000020400780c */ /* 0x000fe20003f26070 */
[----:B0-----:R-:W-:-:S06]  /*00e0*/  ULEA UR4, UR5, UR4, 0x18 ;  /* 0x0000000405047291 */ /* 0x001fcc000f8ec0ff */
[----:B------:R-:W-:-:S05]  /*00f0*/  LEA R0, R7, UR4, 0x2 ;  /* 0x0000000407007c11 */ /* 0x000fca000f8e10ff */
[----:B--2---:R0:W-:Y:S04]  /*0100*/  @!P0 STS [R0], R3 ;  /* 0x0000000300008388 */ /* 0x0041e80000000800 */
[----:B------:R0:W-:Y:S01]  /*0110*/  @P0 STS [R0], RZ ;  /* 0x000000ff00000388 */ /* 0x0001e20000000800 */
[----:B------:R-:W-:Y:S06]  /*0120*/  BAR.SYNC.DEFER_BLOCKING 0x0 ;  /* 0x0000000000007b1d */ /* 0x000fec0000010000 */
[----:B------:R-:W-:Y:S05]  /*0130*/  @!P1 BRA `(.L_x_2) ;  /* 0x0000000000309947 */ /* 0x000fea0003800000 */
[----:B------:R-:W-:-:S05]  /*0140*/  UMOV UR5, 0x1 ;  /* 0x0000000100057882 */ /* 0x000fca0000000000 */
.L_x_3:
[----:B------:R-:W-:-:S13]  /*0150*/  ISETP.GE.U32.AND P0, PT, R7, UR5, PT ;  /* 0x0000000507007c0c */ /* 0x000fda000bf06070 */
[----:B------:R-:W-:Y:S01]  /*0160*/  @P0 VIADD R2, R7, -UR5 ;  /* 0x8000000507020c36 */ /* 0x000fe20008000000 */
[----:B0-----:R-:W-:Y:S01]  /*0170*/  @P0 LDS R3, [R0] ;  /* 0x0000000000030984 */ /* 0x001fe20000000800 */
[----:B------:R-:W-:-:S03]  /*0180*/  USHF.L.U32 UR5, UR5, 0x1, URZ ;  /* 0x0000000105057899 */ /* 0x000fc600080006ff */
[----:B------:R-:W-:-:S06]  /*0190*/  @P0 LEA R2, R2, UR4, 0x2 ;  /* 0x0000000402020c11 */ /* 0x000fcc000f8e10ff */
[----:B------:R-:W0:Y:S02]  /*01a0*/  @P0 LDS R2, [R2] ;  /* 0x0000000002020984 */ /* 0x000e240000000800 */
[----:B0-----:R-:W-:-:S05]  /*01b0*/  @P0 IMAD.IADD R3, R2, 0x1, R3 ;  /* 0x0000000102030824 */ /* 0x001fca00078e0203 */
[----:B------:R1:W-:Y:S01]  /*01c0*/  @P0 STS [R0], R3 ;  /* 0x0000000300000388 */ /* 0x0003e20000000800 */
[----:B------:R-:W-:Y:S01]  /*01d0*/  BAR.SYNC.DEFER_BLOCKING 0x0 ;  /* 0x0000000000007b1d */ /* 0x000fe20000010000 */
[----:B------:R-:W-:-:S13]  /*01e0*/  ISETP.LE.U32.AND P0, PT, R4, UR5, PT ;  /* 0x0000000504007c0c */ /* 0x000fda000bf03070 */
[----:B-1----:R-:W-:Y:S05]  /*01f0*/  @!P0 BRA `(.L_x_3) ;  /* 0xfffffffc00d48947 */ /* 0x002fea000383ffff */
.L_x_2:
[----:B------:R-:W1:Y:S02]  /*0200*/  LDCU UR4, c[0x0][0x390] ;  /* 0x00007200ff0477ac */ /* 0x000e640008000800 */
[----:B-1----:R-:W-:-:S13]  /*0210*/  ISETP.GE.AND P0, PT, R5, UR4, PT ;  /* 0x0000000405007c0c */ /* 0x002fda000bf06270 */
[----:B------:R-:W-:Y:S05]  /*0220*/  @P0 EXIT ;  /* 0x000000000000094d */ /* 0x000fea0003800000 */
[----:B------:R-:W1:Y:S01]  /*0230*/  LDS R7, [R0] ;  /* 0x0000000000077984 */ /* 0x000e620000000800 */
[----:B0-----:R-:W0:Y:S02]  /*0240*/  LDC.64 R2, c[0x0][0x388] ;  /* 0x0000e200ff027b82 */ /* 0x001e240000000a00 */
[----:B0-----:R-:W-:-:S05]  /*0250*/  IMAD.WIDE R2, R5, 0x4, R2 ;  /* 0x0000000405027825 */ /* 0x001fca00078e0202 */
[----:B-1----:R-:W-:Y:S01]  /*0260*/  STG.E desc[UR6][R2.64], R7 ;  /* 0x0000000702007986 */ /* 0x002fe2000c101906 */
[----:B------:R-:W-:Y:S05]  /*0270*/  EXIT ;  /* 0x000000000000794d */ /* 0x000fea0003800000 */
.L_x_4:
        /* <DEDUP_REMOVED lines=16> */
.L_x_6:


//--------------------- .nv.shared._Z17prefixSumNoSharedPiS_i --------------------------
	.section	.nv.shared._Z17prefixSumNoSharedPiS_i,"aw",@nobits
	.sectionflags	@""
	.align	16
	.zero		1024


//--------------------- .nv.shared.reserved.0     --------------------------
	.section	.nv.shared.reserved.0,"aw",@nobits
	.weak		__nv_reservedSMEM_offset_0_alias
	.size		__nv_reservedSMEM_offset_0_alias, 0, 64
	.other		__nv_reservedSMEM_offset_0_alias,@"STO_CUDA_RESERVED_SHARED STV_DEFAULT"
__nv_reservedSMEM_offset_0_alias:
	.zero		0
	.zero		64


//--------------------- .nv.shared._Z15prefixSumSharedPiS_i --------------------------
	.section	.nv.shared._Z15prefixSumSharedPiS_i,"aw",@nobits
	.sectionflags	@""
	.align	16
	.zero		1024


//--------------------- .nv.constant0._Z17prefixSumNoSharedPiS_i --------------------------
	.section	.nv.constant0._Z17prefixSumNoSharedPiS_i,"a",@progbits
	.sectionflags	@""
	.align	4
.nv.constant0._Z17prefixSumNoSharedPiS_i:
	.zero		916


//--------------------- .nv.constant0._Z15prefixSumSharedPiS_i --------------------------
	.section	.nv.constant0._Z15prefixSumSharedPiS_i,"a",@progbits
	.sectionflags	@""
	.align	4
.nv.constant0._Z15prefixSumSharedPiS_i:
	.zero		916


//--------------------- SYMBOLS --------------------------

	.type		.nv.reservedSmem.offset0,@object
	.size		.nv.reservedSmem.offset0,0x4
	.type		.nv.reservedSmem.cap,@object
	.size		.nv.reservedSmem.cap,0x4
